//
// Generated by NVIDIA NVVM Compiler
//
// Compiler Build ID: CL-36424714
// Cuda compilation tools, release 13.0, V13.0.88
// Based on NVVM 20.0.0
//

.version 9.0
.target sm_100
.address_size 64

	// .globl	_Z16parallel_decryptPcPmmS0_S0_

.visible .entry _Z16parallel_decryptPcPmmS0_S0_(
	.param .u64 .ptr .align 1 _Z16parallel_decryptPcPmmS0_S0__param_0,
	.param .u64 .ptr .align 1 _Z16parallel_decryptPcPmmS0_S0__param_1,
	.param .u64 _Z16parallel_decryptPcPmmS0_S0__param_2,
	.param .u64 .ptr .align 1 _Z16parallel_decryptPcPmmS0_S0__param_3,
	.param .u64 .ptr .align 1 _Z16parallel_decryptPcPmmS0_S0__param_4
)
{
	.reg .pred 	%p<12>;
	.reg .b16 	%rs<5>;
	.reg .b32 	%r<20>;
	.reg .b64 	%rd<73>;

	ld.param.u64 	%rd36, [_Z16parallel_decryptPcPmmS0_S0__param_0];
	ld.param.u64 	%rd37, [_Z16parallel_decryptPcPmmS0_S0__param_1];
	ld.param.u64 	%rd40, [_Z16parallel_decryptPcPmmS0_S0__param_2];
	ld.param.u64 	%rd38, [_Z16parallel_decryptPcPmmS0_S0__param_3];
	ld.param.u64 	%rd39, [_Z16parallel_decryptPcPmmS0_S0__param_4];
	mov.u32 	%r1, %ctaid.x;
	mov.u32 	%r2, %ntid.x;
	mov.u32 	%r3, %tid.x;
	mad.lo.s32 	%r4, %r1, %r2, %r3;
	cvt.u64.u32 	%rd1, %r4;
	setp.lt.u64 	%p1, %rd40, %rd1;
	@%p1 bra 	$L__BB0_24;
	cvta.to.global.u64 	%rd41, %rd37;
	cvta.to.global.u64 	%rd42, %rd38;
	shl.b64 	%rd43, %rd1, 3;
	add.s64 	%rd44, %rd41, %rd43;
	ld.global.u64 	%rd2, [%rd44];
	ld.global.u64 	%rd3, [%rd42];
	setp.eq.s64 	%p2, %rd3, 0;
	mov.b16 	%rs4, 1;
	@%p2 bra 	$L__BB0_23;
	cvta.to.global.u64 	%rd47, %rd39;
	ld.global.u64 	%rd4, [%rd47];
	and.b64  	%rd69, %rd3, 3;
	setp.lt.u64 	%p3, %rd3, 4;
	mov.b64 	%rd62, 1;
	@%p3 bra 	$L__BB0_17;
	and.b64  	%rd61, %rd3, -4;
	mov.b64 	%rd62, 1;
	cvt.u32.u64 	%r5, %rd4;
$L__BB0_4:
	mul.lo.s64 	%rd9, %rd62, %rd2;
	or.b64  	%rd49, %rd9, %rd4;
	and.b64  	%rd50, %rd49, -4294967296;
	setp.ne.s64 	%p4, %rd50, 0;
	@%p4 bra 	$L__BB0_6;
	cvt.u32.u64 	%r6, %rd9;
	rem.u32 	%r7, %r6, %r5;
	cvt.u64.u32 	%rd63, %r7;
	bra.uni 	$L__BB0_7;
$L__BB0_6:
	rem.u64 	%rd63, %rd9, %rd4;
$L__BB0_7:
	mul.lo.s64 	%rd13, %rd63, %rd2;
	or.b64  	%rd51, %rd13, %rd4;
	and.b64  	%rd52, %rd51, -4294967296;
	setp.ne.s64 	%p5, %rd52, 0;
	@%p5 bra 	$L__BB0_9;
	cvt.u32.u64 	%r9, %rd13;
	rem.u32 	%r10, %r9, %r5;
	cvt.u64.u32 	%rd64, %r10;
	bra.uni 	$L__BB0_10;
$L__BB0_9:
	rem.u64 	%rd64, %rd13, %rd4;
$L__BB0_10:
	mul.lo.s64 	%rd17, %rd64, %rd2;
	or.b64  	%rd53, %rd17, %rd4;
	and.b64  	%rd54, %rd53, -4294967296;
	setp.ne.s64 	%p6, %rd54, 0;
	@%p6 bra 	$L__BB0_12;
	cvt.u32.u64 	%r12, %rd17;
	rem.u32 	%r13, %r12, %r5;
	cvt.u64.u32 	%rd65, %r13;
	bra.uni 	$L__BB0_13;
$L__BB0_12:
	rem.u64 	%rd65, %rd17, %rd4;
$L__BB0_13:
	mul.lo.s64 	%rd21, %rd65, %rd2;
	or.b64  	%rd55, %rd21, %rd4;
	and.b64  	%rd56, %rd55, -4294967296;
	setp.ne.s64 	%p7, %rd56, 0;
	@%p7 bra 	$L__BB0_15;
	cvt.u32.u64 	%r15, %rd21;
	rem.u32 	%r16, %r15, %r5;
	cvt.u64.u32 	%rd62, %r16;
	bra.uni 	$L__BB0_16;
$L__BB0_15:
	rem.u64 	%rd62, %rd21, %rd4;
$L__BB0_16:
	add.s64 	%rd61, %rd61, -4;
	setp.ne.s64 	%p8, %rd61, 0;
	@%p8 bra 	$L__BB0_4;
$L__BB0_17:
	setp.eq.s64 	%p9, %rd69, 0;
	@%p9 bra 	$L__BB0_22;
$L__BB0_18:
	.pragma "nounroll";
	mul.lo.s64 	%rd30, %rd62, %rd2;
	or.b64  	%rd57, %rd30, %rd4;
	and.b64  	%rd58, %rd57, -4294967296;
	setp.ne.s64 	%p10, %rd58, 0;
	@%p10 bra 	$L__BB0_20;
	cvt.u32.u64 	%r17, %rd4;
	cvt.u32.u64 	%r18, %rd30;
	rem.u32 	%r19, %r18, %r17;
	cvt.u64.u32 	%rd62, %r19;
	bra.uni 	$L__BB0_21;
$L__BB0_20:
	rem.u64 	%rd62, %rd30, %rd4;
$L__BB0_21:
	add.s64 	%rd69, %rd69, -1;
	setp.ne.s64 	%p11, %rd69, 0;
	@%p11 bra 	$L__BB0_18;
$L__BB0_22:
	cvt.u16.u64 	%rs4, %rd62;
$L__BB0_23:
	cvta.to.global.u64 	%rd59, %rd36;
	add.s64 	%rd60, %rd59, %rd1;
	st.global.u8 	[%rd60], %rs4;
$L__BB0_24:
	ret;

}
	// .globl	_Z16parallel_encryptPmPcmS_S_
.visible .entry _Z16parallel_encryptPmPcmS_S_(
	.param .u64 .ptr .align 1 _Z16parallel_encryptPmPcmS_S__param_0,
	.param .u64 .ptr .align 1 _Z16parallel_encryptPmPcmS_S__param_1,
	.param .u64 _Z16parallel_encryptPmPcmS_S__param_2,
	.param .u64 .ptr .align 1 _Z16parallel_encryptPmPcmS_S__param_3,
	.param .u64 .ptr .align 1 _Z16parallel_encryptPmPcmS_S__param_4
)
{
	.reg .pred 	%p<12>;
	.reg .b32 	%r<20>;
	.reg .b64 	%rd<74>;

	ld.param.u64 	%rd36, [_Z16parallel_encryptPmPcmS_S__param_0];
	ld.param.u64 	%rd37, [_Z16parallel_encryptPmPcmS_S__param_1];
	ld.param.u64 	%rd40, [_Z16parallel_encryptPmPcmS_S__param_2];
	ld.param.u64 	%rd38, [_Z16parallel_encryptPmPcmS_S__param_3];
	ld.param.u64 	%rd39, [_Z16parallel_encryptPmPcmS_S__param_4];
	mov.u32 	%r1, %ctaid.x;
	mov.u32 	%r2, %ntid.x;
	mov.u32 	%r3, %tid.x;
	mad.lo.s32 	%r4, %r1, %r2, %r3;
	cvt.u64.u32 	%rd1, %r4;
	setp.lt.u64 	%p1, %rd40, %rd1;
	@%p1 bra 	$L__BB1_23;
	cvta.to.global.u64 	%rd42, %rd38;
	ld.global.u64 	%rd2, [%rd42];
	setp.eq.s64 	%p2, %rd2, 0;
	mov.b64 	%rd71, 1;
	@%p2 bra 	$L__BB1_22;
	cvta.to.global.u64 	%rd45, %rd37;
	add.s64 	%rd46, %rd45, %rd1;
	ld.global.s8 	%rd3, [%rd46];
	cvta.to.global.u64 	%rd47, %rd39;
	ld.global.u64 	%rd4, [%rd47];
	and.b64  	%rd70, %rd2, 3;
	setp.lt.u64 	%p3, %rd2, 4;
	mov.b64 	%rd71, 1;
	@%p3 bra 	$L__BB1_17;
	and.b64  	%rd62, %rd2, -4;
	mov.b64 	%rd71, 1;
	cvt.u32.u64 	%r5, %rd4;
$L__BB1_4:
	mul.lo.s64 	%rd9, %rd71, %rd3;
	or.b64  	%rd49, %rd9, %rd4;
	and.b64  	%rd50, %rd49, -4294967296;
	setp.ne.s64 	%p4, %rd50, 0;
	@%p4 bra 	$L__BB1_6;
	cvt.u32.u64 	%r6, %rd9;
	rem.u32 	%r7, %r6, %r5;
	cvt.u64.u32 	%rd64, %r7;
	bra.uni 	$L__BB1_7;
$L__BB1_6:
	rem.u64 	%rd64, %rd9, %rd4;
$L__BB1_7:
	mul.lo.s64 	%rd13, %rd64, %rd3;
	or.b64  	%rd51, %rd13, %rd4;
	and.b64  	%rd52, %rd51, -4294967296;
	setp.ne.s64 	%p5, %rd52, 0;
	@%p5 bra 	$L__BB1_9;
	cvt.u32.u64 	%r9, %rd13;
	rem.u32 	%r10, %r9, %r5;
	cvt.u64.u32 	%rd65, %r10;
	bra.uni 	$L__BB1_10;
$L__BB1_9:
	rem.u64 	%rd65, %rd13, %rd4;
$L__BB1_10:
	mul.lo.s64 	%rd17, %rd65, %rd3;
	or.b64  	%rd53, %rd17, %rd4;
	and.b64  	%rd54, %rd53, -4294967296;
	setp.ne.s64 	%p6, %rd54, 0;
	@%p6 bra 	$L__BB1_12;
	cvt.u32.u64 	%r12, %rd17;
	rem.u32 	%r13, %r12, %r5;
	cvt.u64.u32 	%rd66, %r13;
	bra.uni 	$L__BB1_13;
$L__BB1_12:
	rem.u64 	%rd66, %rd17, %rd4;
$L__BB1_13:
	mul.lo.s64 	%rd21, %rd66, %rd3;
	or.b64  	%rd55, %rd21, %rd4;
	and.b64  	%rd56, %rd55, -4294967296;
	setp.ne.s64 	%p7, %rd56, 0;
	@%p7 bra 	$L__BB1_15;
	cvt.u32.u64 	%r15, %rd21;
	rem.u32 	%r16, %r15, %r5;
	cvt.u64.u32 	%rd71, %r16;
	bra.uni 	$L__BB1_16;
$L__BB1_15:
	rem.u64 	%rd71, %rd21, %rd4;
$L__BB1_16:
	add.s64 	%rd62, %rd62, -4;
	setp.ne.s64 	%p8, %rd62, 0;
	@%p8 bra 	$L__BB1_4;
$L__BB1_17:
	setp.eq.s64 	%p9, %rd70, 0;
	@%p9 bra 	$L__BB1_22;
$L__BB1_18:
	.pragma "nounroll";
	mul.lo.s64 	%rd30, %rd71, %rd3;
	or.b64  	%rd57, %rd30, %rd4;
	and.b64  	%rd58, %rd57, -4294967296;
	setp.ne.s64 	%p10, %rd58, 0;
	@%p10 bra 	$L__BB1_20;
	cvt.u32.u64 	%r17, %rd4;
	cvt.u32.u64 	%r18, %rd30;
	rem.u32 	%r19, %r18, %r17;
	cvt.u64.u32 	%rd71, %r19;
	bra.uni 	$L__BB1_21;
$L__BB1_20:
	rem.u64 	%rd71, %rd30, %rd4;
$L__BB1_21:
	add.s64 	%rd70, %rd70, -1;
	setp.ne.s64 	%p11, %rd70, 0;
	@%p11 bra 	$L__BB1_18;
$L__BB1_22:
	cvta.to.global.u64 	%rd59, %rd36;
	shl.b64 	%rd60, %rd1, 3;
	add.s64 	%rd61, %rd59, %rd60;
	st.global.u64 	[%rd61], %rd71;
$L__BB1_23:
	ret;

}


// ===== COMPILED SASS (sm_100) =====

	.target	sm_100

	.elftype	@"ET_EXEC"


//--------------------- .note.nv.tkinfo           --------------------------
	.section	.note.nv.tkinfo,"",@"SHT_NOTE"
	.sectionflags	@"SHF_NOTE_NV_TKINFO"
	.tkinfo
        /*0018*/ 	.word	0x00000002
        /*0030*/ 	.string	""
        /*0030*/ 	.string	"ptxas"
        /*0030*/ 	.string	"Cuda compilation tools, release 13.0, V13.0.88"
        /*0030*/ 	.string	"Build cuda_13.0.r13.0/compiler.36424714_0"
        /*0030*/ 	.string	"-arch sm_100 -m 64 "



//--------------------- .note.nv.cuinfo           --------------------------
	.section	.note.nv.cuinfo,"",@"SHT_NOTE"
	.sectionflags	@"SHF_NOTE_NV_CUINFO"
        /*0018*/ 	.short	0x0002
        /*001a*/ 	.short	0x0064
        /*001c*/ 	.short	0x0082
	.zero		2


//--------------------- .nv.info                  --------------------------
	.section	.nv.info,"",@"SHT_CUDA_INFO"
	.align	4


	//----- nvinfo : EIATTR_REGCOUNT
	.align		4
        /*0000*/ 	.byte	0x04, 0x2f
        /*0002*/ 	.short	(.L_1 - .L_0)
	.align		4
.L_0:
        /*0004*/ 	.word	index@(_Z16parallel_decryptPcPmmS0_S0_)
        /*0008*/ 	.word	0x0000001a


	//----- nvinfo : EIATTR_FRAME_SIZE
	.align		4
.L_1:
        /*000c*/ 	.byte	0x04, 0x11
        /*000e*/ 	.short	(.L_3 - .L_2)
	.align		4
.L_2:
        /*0010*/ 	.word	index@($__internal_1_$__cuda_sm20_rem_u64)
        /*0014*/ 	.word	0x00000000


	//----- nvinfo : EIATTR_FRAME_SIZE
	.align		4
.L_3:
        /*0018*/ 	.byte	0x04, 0x11
        /*001a*/ 	.short	(.L_5 - .L_4)
	.align		4
.L_4:
        /*001c*/ 	.word	index@(_Z16parallel_decryptPcPmmS0_S0_)
        /*0020*/ 	.word	0x00000000


	//----- nvinfo : EIATTR_REGCOUNT
	.align		4
.L_5:
        /*0024*/ 	.byte	0x04, 0x2f
        /*0026*/ 	.short	(.L_7 - .L_6)
	.align		4
.L_6:
        /*0028*/ 	.word	index@(_Z16parallel_encryptPmPcmS_S_)
        /*002c*/ 	.word	0x0000001a


	//----- nvinfo : EIATTR_FRAME_SIZE
	.align		4
.L_7:
        /*0030*/ 	.byte	0x04, 0x11
        /*0032*/ 	.short	(.L_9 - .L_8)
	.align		4
.L_8:
        /*0034*/ 	.word	index@($__internal_0_$__cuda_sm20_rem_u64)
        /*0038*/ 	.word	0x00000000


	//----- nvinfo : EIATTR_FRAME_SIZE
	.align		4
.L_9:
        /*003c*/ 	.byte	0x04, 0x11
        /*003e*/ 	.short	(.L_11 - .L_10)
	.align		4
.L_10:
        /*0040*/ 	.word	index@(_Z16parallel_encryptPmPcmS_S_)
        /*0044*/ 	.word	0x00000000


	//----- nvinfo : EIATTR_MIN_STACK_SIZE
	.align		4
.L_11:
        /*0048*/ 	.byte	0x04, 0x12
        /*004a*/ 	.short	(.L_13 - .L_12)
	.align		4
.L_12:
        /*004c*/ 	.word	index@(_Z16parallel_encryptPmPcmS_S_)
        /*0050*/ 	.word	0x00000000


	//----- nvinfo : EIATTR_MIN_STACK_SIZE
	.align		4
.L_13:
        /*0054*/ 	.byte	0x04, 0x12
        /*0056*/ 	.short	(.L_15 - .L_14)
	.align		4
.L_14:
        /*0058*/ 	.word	index@(_Z16parallel_decryptPcPmmS0_S0_)
        /*005c*/ 	.word	0x00000000
.L_15:


//--------------------- .nv.compat                --------------------------
	.section	.nv.compat,"",@"SHT_CUDA_COMPAT_INFO"
	.align	4
        /*0000*/ 	.byte	0x02, 0x09, 0x00, 0x00, 0x02, 0x02, 0x01, 0x00, 0x02, 0x05, 0x05, 0x00, 0x03, 0x07, 0x01, 0x01
        /*0010*/ 	.byte	0x02, 0x03, 0x00, 0x00, 0x02, 0x06, 0x01, 0x00, 0x04, 0x0b, 0x08, 0x00, 0x09, 0x00, 0x00, 0x00
        /*0020*/ 	.byte	0x00, 0x00, 0x00, 0x00


//--------------------- .nv.info._Z16parallel_encryptPmPcmS_S_ --------------------------
	.section	.nv.info._Z16parallel_encryptPmPcmS_S_,"",@"SHT_CUDA_INFO"
	.sectionflags	@""
	.align	4


	//----- nvinfo : EIATTR_CUDA_API_VERSION
	.align		4
        /*0000*/ 	.byte	0x04, 0x37
        /*0002*/ 	.short	(.L_17 - .L_16)
.L_16:
        /*0004*/ 	.word	0x00000082


	//----- nvinfo : EIATTR_KPARAM_INFO
	.align		4
.L_17:
        /*0008*/ 	.byte	0x04, 0x17
        /*000a*/ 	.short	(.L_19 - .L_18)
.L_18:
        /*000c*/ 	.word	0x00000000
        /*0010*/ 	.short	0x0004
        /*0012*/ 	.short	0x0020
        /*0014*/ 	.byte	0x00, 0xf5, 0x21, 0x00


	//----- nvinfo : EIATTR_KPARAM_INFO
	.align		4
.L_19:
        /*0018*/ 	.byte	0x04, 0x17
        /*001a*/ 	.short	(.L_21 - .L_20)
.L_20:
        /*001c*/ 	.word	0x00000000
        /*0020*/ 	.short	0x0003
        /*0022*/ 	.short	0x0018
        /*0024*/ 	.byte	0x00, 0xf5, 0x21, 0x00


	//----- nvinfo : EIATTR_KPARAM_INFO
	.align		4
.L_21:
        /*0028*/ 	.byte	0x04, 0x17
        /*002a*/ 	.short	(.L_23 - .L_22)
.L_22:
        /*002c*/ 	.word	0x00000000
        /*0030*/ 	.short	0x0002
        /*0032*/ 	.short	0x0010
        /*0034*/ 	.byte	0x00, 0xf0, 0x21, 0x00


	//----- nvinfo : EIATTR_KPARAM_INFO
	.align		4
.L_23:
        /*0038*/ 	.byte	0x04, 0x17
        /*003a*/ 	.short	(.L_25 - .L_24)
.L_24:
        /*003c*/ 	.word	0x00000000
        /*0040*/ 	.short	0x0001
        /*0042*/ 	.short	0x0008
        /*0044*/ 	.byte	0x00, 0xf5, 0x21, 0x00


	//----- nvinfo : EIATTR_KPARAM_INFO
	.align		4
.L_25:
        /*0048*/ 	.byte	0x04, 0x17
        /*004a*/ 	.short	(.L_27 - .L_26)
.L_26:
        /*004c*/ 	.word	0x00000000
        /*0050*/ 	.short	0x0000
        /*0052*/ 	.short	0x0000
        /*0054*/ 	.byte	0x00, 0xf5, 0x21, 0x00


	//----- nvinfo : EIATTR_SPARSE_MMA_MASK
	.align		4
.L_27:
        /*0058*/ 	.byte	0x03, 0x50
        /*005a*/ 	.short	0x0000


	//----- nvinfo : EIATTR_MAXREG_COUNT
	.align		4
        /*005c*/ 	.byte	0x03, 0x1b
        /*005e*/ 	.short	0x00ff


	//----- nvinfo : EIATTR_MERCURY_ISA_VERSION
	.align		4
        /*0060*/ 	.byte	0x03, 0x5f
        /*0062*/ 	.short	0x0101


	//----- nvinfo : EIATTR_VRC_CTA_INIT_COUNT
	.align		4
        /*0064*/ 	.byte	0x02, 0x4a
	.zero		1
	.zero		1


	//----- nvinfo : EIATTR_EXIT_INSTR_OFFSETS
	.align		4
        /*0068*/ 	.byte	0x04, 0x1c
        /*006a*/ 	.short	(.L_29 - .L_28)


	//   ....[0]....
.L_28:
        /*006c*/ 	.word	0x00000080


	//   ....[1]....
        /*0070*/ 	.word	0x00000cf0


	//----- nvinfo : EIATTR_CRS_STACK_SIZE
	.align		4
.L_29:
        /*0074*/ 	.byte	0x04, 0x1e
        /*0076*/ 	.short	(.L_31 - .L_30)
.L_30:
        /*0078*/ 	.word	0x00000000


	//----- nvinfo : EIATTR_CBANK_PARAM_SIZE
	.align		4
.L_31:
        /*007c*/ 	.byte	0x03, 0x19
        /*007e*/ 	.short	0x0028


	//----- nvinfo : EIATTR_PARAM_CBANK
	.align		4
        /*0080*/ 	.byte	0x04, 0x0a
        /*0082*/ 	.short	(.L_33 - .L_32)
	.align		4
.L_32:
        /*0084*/ 	.word	index@(.nv.constant0._Z16parallel_encryptPmPcmS_S_)
        /*0088*/ 	.short	0x0380
        /*008a*/ 	.short	0x0028


	//----- nvinfo : EIATTR_SW_WAR
	.align		4
.L_33:
        /*008c*/ 	.byte	0x04, 0x36
        /*008e*/ 	.short	(.L_35 - .L_34)
.L_34:
        /*0090*/ 	.word	0x00000008
.L_35:


//--------------------- .nv.info._Z16parallel_decryptPcPmmS0_S0_ --------------------------
	.section	.nv.info._Z16parallel_decryptPcPmmS0_S0_,"",@"SHT_CUDA_INFO"
	.sectionflags	@""
	.align	4


	//----- nvinfo : EIATTR_CUDA_API_VERSION
	.align		4
        /*0000*/ 	.byte	0x04, 0x37
        /*0002*/ 	.short	(.L_37 - .L_36)
.L_36:
        /*0004*/ 	.word	0x00000082


	//----- nvinfo : EIATTR_KPARAM_INFO
	.align		4
.L_37:
        /*0008*/ 	.byte	0x04, 0x17
        /*000a*/ 	.short	(.L_39 - .L_38)
.L_38:
        /*000c*/ 	.word	0x00000000
        /*0010*/ 	.short	0x0004
        /*0012*/ 	.short	0x0020
        /*0014*/ 	.byte	0x00, 0xf5, 0x21, 0x00


	//----- nvinfo : EIATTR_KPARAM_INFO
	.align		4
.L_39:
        /*0018*/ 	.byte	0x04, 0x17
        /*001a*/ 	.short	(.L_41 - .L_40)
.L_40:
        /*001c*/ 	.word	0x00000000
        /*0020*/ 	.short	0x0003
        /*0022*/ 	.short	0x0018
        /*0024*/ 	.byte	0x00, 0xf5, 0x21, 0x00


	//----- nvinfo : EIATTR_KPARAM_INFO
	.align		4
.L_41:
        /*0028*/ 	.byte	0x04, 0x17
        /*002a*/ 	.short	(.L_43 - .L_42)
.L_42:
        /*002c*/ 	.word	0x00000000
        /*0030*/ 	.short	0x0002
        /*0032*/ 	.short	0x0010
        /*0034*/ 	.byte	0x00, 0xf0, 0x21, 0x00


	//----- nvinfo : EIATTR_KPARAM_INFO
	.align		4
.L_43:
        /*0038*/ 	.byte	0x04, 0x17
        /*003a*/ 	.short	(.L_45 - .L_44)
.L_44:
        /*003c*/ 	.word	0x00000000
        /*0040*/ 	.short	0x0001
        /*0042*/ 	.short	0x0008
        /*0044*/ 	.byte	0x00, 0xf5, 0x21, 0x00


	//----- nvinfo : EIATTR_KPARAM_INFO
	.align		4
.L_45:
        /*0048*/ 	.byte	0x04, 0x17
        /*004a*/ 	.short	(.L_47 - .L_46)
.L_46:
        /*004c*/ 	.word	0x00000000
        /*0050*/ 	.short	0x0000
        /*0052*/ 	.short	0x0000
        /*0054*/ 	.byte	0x00, 0xf5, 0x21, 0x00


	//----- nvinfo : EIATTR_SPARSE_MMA_MASK
	.align		4
.L_47:
        /*0058*/ 	.byte	0x03, 0x50
        /*005a*/ 	.short	0x0000


	//----- nvinfo : EIATTR_MAXREG_COUNT
	.align		4
        /*005c*/ 	.byte	0x03, 0x1b
        /*005e*/ 	.short	0x00ff


	//----- nvinfo : EIATTR_MERCURY_ISA_VERSION
	.align		4
        /*0060*/ 	.byte	0x03, 0x5f
        /*0062*/ 	.short	0x0101


	//----- nvinfo : EIATTR_VRC_CTA_INIT_COUNT
	.align		4
        /*0064*/ 	.byte	0x02, 0x4a
	.zero		1
	.zero		1


	//----- nvinfo : EIATTR_EXIT_INSTR_OFFSETS
	.align		4
        /*0068*/ 	.byte	0x04, 0x1c
        /*006a*/ 	.short	(.L_49 - .L_48)


	//   ....[0]....
.L_48:
        /*006c*/ 	.word	0x00000080


	//   ....[1]....
        /*0070*/ 	.word	0x00000cd0


	//----- nvinfo : EIATTR_CRS_STACK_SIZE
	.align		4
.L_49:
        /*0074*/ 	.byte	0x04, 0x1e
        /*0076*/ 	.short	(.L_51 - .L_50)
.L_50:
        /*0078*/ 	.word	0x00000000


	//----- nvinfo : EIATTR_CBANK_PARAM_SIZE
	.align		4
.L_51:
        /*007c*/ 	.byte	0x03, 0x19
        /*007e*/ 	.short	0x0028


	//----- nvinfo : EIATTR_PARAM_CBANK
	.align		4
        /*0080*/ 	.byte	0x04, 0x0a
        /*0082*/ 	.short	(.L_53 - .L_52)
	.align		4
.L_52:
        /*0084*/ 	.word	index@(.nv.constant0._Z16parallel_decryptPcPmmS0_S0_)
        /*0088*/ 	.short	0x0380
        /*008a*/ 	.short	0x0028


	//----- nvinfo : EIATTR_SW_WAR
	.align		4
.L_53:
        /*008c*/ 	.byte	0x04, 0x36
        /*008e*/ 	.short	(.L_55 - .L_54)
.L_54:
        /*0090*/ 	.word	0x00000008
.L_55:


//--------------------- .nv.callgraph             --------------------------
	.section	.nv.callgraph,"",@"SHT_CUDA_CALLGRAPH"
	.align	4
	.sectionentsize	8
	.align		4
        /*0000*/ 	.word	0x00000000
	.align		4
        /*0004*/ 	.word	0xffffffff
	.align		4
        /*0008*/ 	.word	0x00000000
	.align		4
        /*000c*/ 	.word	0xfffffffe
	.align		4
        /*0010*/ 	.word	0x00000000
	.align		4
        /*0014*/ 	.word	0xfffffffd
	.align		4
        /*0018*/ 	.word	0x00000000
	.align		4
        /*001c*/ 	.word	0xfffffffc


//--------------------- .text._Z16parallel_encryptPmPcmS_S_ --------------------------
	.section	.text._Z16parallel_encryptPmPcmS_S_,"ax",@progbits
	.align	128
        .global         _Z16parallel_encryptPmPcmS_S_
        .type           _Z16parallel_encryptPmPcmS_S_,@function
        .size           _Z16parallel_encryptPmPcmS_S_,(.L_x_40 - _Z16parallel_encryptPmPcmS_S_)
        .other          _Z16parallel_encryptPmPcmS_S_,@"STO_CUDA_ENTRY STV_DEFAULT"
_Z16parallel_encryptPmPcmS_S_:
.text._Z16parallel_encryptPmPcmS_S_:
[----:B------:R-:W-:Y:S01]  /*0000*/  LDC R1, c[0x0][0x37c] ;  /* 0x0000df00ff017b82 */ /* 0x000fe20000000800 */
[----:B------:R-:W0:Y:S07]  /*0010*/  S2R R3, SR_TID.X ;  /* 0x0000000000037919 */ /* 0x000e2e0000002100 */
[----:B------:R-:W0:Y:S01]  /*0020*/  S2UR UR4, SR_CTAID.X ;  /* 0x00000000000479c3 */ /* 0x000e220000002500 */
[----:B------:R-:W1:Y:S07]  /*0030*/  LDCU.64 UR6, c[0x0][0x390] ;  /* 0x00007200ff0677ac */ /* 0x000e6e0008000a00 */
[----:B------:R-:W0:Y:S02]  /*0040*/  LDC R0, c[0x0][0x360] ;  /* 0x0000d800ff007b82 */ /* 0x000e240000000800 */
[----:B0-----:R-:W-:-:S05]  /*0050*/  IMAD R0, R0, UR4, R3 ;  /* 0x0000000400007c24 */ /* 0x001fca000f8e0203 */
[----:B-1----:R-:W-:-:S04]  /*0060*/  ISETP.GT.U32.AND P0, PT, R0, UR6, PT ;  /* 0x0000000600007c0c */ /* 0x002fc8000bf04070 */
[----:B------:R-:W-:-:S13]  /*0070*/  ISETP.GT.U32.AND.EX P0, PT, RZ, UR7, PT, P0 ;  /* 0x00000007ff007c0c */ /* 0x000fda000bf04100 */
[----:B------:R-:W-:Y:S05]  /*0080*/  @P0 EXIT ;  /* 0x000000000000094d */ /* 0x000fea0003800000 */
[----:B------:R-:W0:Y:S01]  /*0090*/  LDC.64 R2, c[0x0][0x398] ;  /* 0x0000e600ff027b82 */ /* 0x000e220000000a00 */
[----:B------:R-:W0:Y:S02]  /*00a0*/  LDCU.64 UR4, c[0x0][0x358] ;  /* 0x00006b00ff0477ac */ /* 0x000e240008000a00 */
[----:B0-----:R-:W2:Y:S01]  /*00b0*/  LDG.E.64 R12, desc[UR4][R2.64] ;  /* 0x00000004020c7981 */ /* 0x001ea2000c1e1b00 */
[----:B------:R-:W-:Y:S02]  /*00c0*/  IMAD.MOV.U32 R4, RZ, RZ, 0x1 ;  /* 0x00000001ff047424 */ /* 0x000fe400078e00ff */
[----:B------:R-:W-:Y:S01]  /*00d0*/  IMAD.MOV.U32 R5, RZ, RZ, 0x0 ;  /* 0x00000000ff057424 */ /* 0x000fe200078e00ff */
[----:B--2---:R-:W-:-:S04]  /*00e0*/  ISETP.NE.U32.AND P0, PT, R12, RZ, PT ;  /* 0x000000ff0c00720c */ /* 0x004fc80003f05070 */
[----:B------:R-:W-:-:S13]  /*00f0*/  ISETP.NE.AND.EX P0, PT, R13, RZ, PT, P0 ;  /* 0x000000ff0d00720c */ /* 0x000fda0003f05300 */
[----:B------:R-:W-:Y:S05]  /*0100*/  @!P0 BRA `(.L_x_0) ;  /* 0x0000000800e88947 */ /* 0x000fea0003800000 */
[----:B------:R-:W0:Y:S01]  /*0110*/  LDCU.64 UR6, c[0x0][0x388] ;  /* 0x00007100ff0677ac */ /* 0x000e220008000a00 */
[----:B------:R-:W1:Y:S01]  /*0120*/  LDC.64 R2, c[0x0][0x3a0] ;  /* 0x0000e800ff027b82 */ /* 0x000e620000000a00 */
[----:B0-----:R-:W-:-:S04]  /*0130*/  IADD3 R6, P0, PT, R0, UR6, RZ ;  /* 0x0000000600067c10 */ /* 0x001fc8000ff1e0ff */
[----:B------:R-:W-:Y:S01]  /*0140*/  IADD3.X R7, PT, PT, RZ, UR7, RZ, P0, !PT ;  /* 0x00000007ff077c10 */ /* 0x000fe200087fe4ff */
[----:B-1----:R-:W5:Y:S04]  /*0150*/  LDG.E.64 R2, desc[UR4][R2.64] ;  /* 0x0000000402027981 */ /* 0x002f68000c1e1b00 */
[----:B------:R-:W2:Y:S01]  /*0160*/  LDG.E.S8 R8, desc[UR4][R6.64] ;  /* 0x0000000406087981 */ /* 0x000ea2000c1e1300 */
[----:B------:R-:W-:-:S04]  /*0170*/  ISETP.GE.U32.AND P0, PT, R12, 0x4, PT ;  /* 0x000000040c00780c */ /* 0x000fc80003f06070 */
[----:B------:R-:W-:Y:S01]  /*0180*/  ISETP.GE.U32.AND.EX P0, PT, R13, RZ, PT, P0 ;  /* 0x000000ff0d00720c */ /* 0x000fe20003f06100 */
[----:B------:R-:W-:Y:S01]  /*0190*/  HFMA2 R5, -RZ, RZ, 0, 0 ;  /* 0x00000000ff057431 */ /* 0x000fe200000001ff */
[----:B------:R-:W-:Y:S01]  /*01a0*/  LOP3.LUT R9, R12, 0x3, RZ, 0xc0, !PT ;  /* 0x000000030c097812 */ /* 0x000fe200078ec0ff */
[----:B------:R-:W-:Y:S02]  /*01b0*/  IMAD.MOV.U32 R10, RZ, RZ, RZ ;  /* 0x000000ffff0a7224 */ /* 0x000fe400078e00ff */
[----:B------:R-:W-:Y:S01]  /*01c0*/  IMAD.MOV.U32 R4, RZ, RZ, 0x1 ;  /* 0x00000001ff047424 */ /* 0x000fe200078e00ff */
[----:B--2---:R-:W-:-:S07]  /*01d0*/  SHF.R.S32.HI R11, RZ, 0x1f, R8 ;  /* 0x0000001fff0b7819 */ /* 0x004fce0000011408 */
[----:B------:R-:W-:Y:S05]  /*01e0*/  @!P0 BRA `(.L_x_1) ;  /* 0x0000000800148947 */ /* 0x000fea0003800000 */
[----:B------:R-:W-:Y:S01]  /*01f0*/  LOP3.LUT R12, R12, 0xfffffffc, RZ, 0xc0, !PT ;  /* 0xfffffffc0c0c7812 */ /* 0x000fe200078ec0ff */
[----:B------:R-:W-:Y:S02]  /*0200*/  IMAD.MOV.U32 R4, RZ, RZ, 0x1 ;  /* 0x00000001ff047424 */ /* 0x000fe400078e00ff */
[----:B------:R-:W-:-:S07]  /*0210*/  IMAD.MOV.U32 R5, RZ, RZ, 0x0 ;  /* 0x00000000ff057424 */ /* 0x000fce00078e00ff */
.L_x_14:
[-C--:B------:R-:W-:Y:S01]  /*0220*/  IMAD R5, R5, R8.reuse, RZ ;  /* 0x0000000805057224 */ /* 0x080fe200078e02ff */
[----:B------:R-:W-:Y:S01]  /*0230*/  IADD3 R12, P0, PT, R12, -0x4, RZ ;  /* 0xfffffffc0c0c7810 */ /* 0x000fe20007f1e0ff */
[----:B------:R-:W-:Y:S01]  /*0240*/  IMAD.WIDE.U32 R14, R4, R8, RZ ;  /* 0x00000008040e7225 */ /* 0x000fe200078e00ff */
[----:B------:R-:W-:Y:S02]  /*0250*/  BSSY.RECONVERGENT B0, `(.L_x_2) ;  /* 0x0000020000007945 */ /* 0x000fe40003800200 */
[----:B------:R-:W-:Y:S01]  /*0260*/  IADD3.X R13, PT, PT, R13, -0x1, RZ, P0, !PT ;  /* 0xffffffff0d0d7810 */ /* 0x000fe200007fe4ff */
[----:B------:R-:W-:Y:S01]  /*0270*/  IMAD R5, R11, R4, R5 ;  /* 0x000000040b057224 */ /* 0x000fe200078e0205 */
[----:B------:R-:W-:-:S04]  /*0280*/  ISETP.NE.U32.AND P0, PT, R12, RZ, PT ;  /* 0x000000ff0c00720c */ /* 0x000fc80003f05070 */
[----:B------:R-:W-:Y:S02]  /*0290*/  IADD3 R4, PT, PT, R15, R5, RZ ;  /* 0x000000050f047210 */ /* 0x000fe40007ffe0ff */
[----:B------:R-:W-:Y:S02]  /*02a0*/  ISETP.NE.AND.EX P0, PT, R13, RZ, PT, P0 ;  /* 0x000000ff0d00720c */ /* 0x000fe40003f05300 */
[----:B-----5:R-:W-:-:S04]  /*02b0*/  LOP3.LUT R5, R4, R3, RZ, 0xfc, !PT ;  /* 0x0000000304057212 */ /* 0x020fc800078efcff */
[----:B------:R-:W-:-:S13]  /*02c0*/  ISETP.NE.U32.AND P1, PT, R5, RZ, PT ;  /* 0x000000ff0500720c */ /* 0x000fda0003f25070 */
[----:B------:R-:W-:Y:S05]  /*02d0*/  @P1 BRA `(.L_x_3) ;  /* 0x0000000000501947 */ /* 0x000fea0003800000 */
[----:B------:R-:W0:Y:S01]  /*02e0*/  I2F.U32.RP R6, R2 ;  /* 0x0000000200067306 */ /* 0x000e220000209000 */
[----:B------:R-:W-:Y:S01]  /*02f0*/  IMAD.MOV R7, RZ, RZ, -R2 ;  /* 0x000000ffff077224 */ /* 0x000fe200078e0a02 */
[----:B------:R-:W-:-:S06]  /*0300*/  ISETP.NE.U32.AND P2, PT, R2, RZ, PT ;  /* 0x000000ff0200720c */ /* 0x000fcc0003f45070 */
[----:B0-----:R-:W0:Y:S02]  /*0310*/  MUFU.RCP R6, R6 ;  /* 0x0000000600067308 */ /* 0x001e240000001000 */
[----:B0-----:R-:W-:-:S06]  /*0320*/  VIADD R4, R6, 0xffffffe ;  /* 0x0ffffffe06047836 */ /* 0x001fcc0000000000 */
[----:B------:R0:W1:Y:S02]  /*0330*/  F2I.FTZ.U32.TRUNC.NTZ R5, R4 ;  /* 0x0000000400057305 */ /* 0x000064000021f000 */
[----:B0-----:R-:W-:Y:S01]  /*0340*/  MOV R4, RZ ;  /* 0x000000ff00047202 */ /* 0x001fe20000000f00 */
[----:B-1----:R-:W-:-:S04]  /*0350*/  IMAD R7, R7, R5, RZ ;  /* 0x0000000507077224 */ /* 0x002fc800078e02ff */
[----:B------:R-:W-:-:S06]  /*0360*/  IMAD.HI.U32 R5, R5, R7, R4 ;  /* 0x0000000705057227 */ /* 0x000fcc00078e0004 */
[----:B------:R-:W-:-:S04]  /*0370*/  IMAD.HI.U32 R5, R5, R14, RZ ;  /* 0x0000000e05057227 */ /* 0x000fc800078e00ff */
[----:B------:R-:W-:-:S04]  /*0380*/  IMAD.MOV R5, RZ, RZ, -R5 ;  /* 0x000000ffff057224 */ /* 0x000fc800078e0a05 */
[----:B------:R-:W-:Y:S02]  /*0390*/  IMAD R15, R2, R5, R14 ;  /* 0x00000005020f7224 */ /* 0x000fe400078e020e */
[----:B------:R-:W-:-:S03]  /*03a0*/  IMAD.MOV.U32 R5, RZ, RZ, RZ ;  /* 0x000000ffff057224 */ /* 0x000fc600078e00ff */
[----:B------:R-:W-:-:S13]  /*03b0*/  ISETP.GE.U32.AND P1, PT, R15, R2, PT ;  /* 0x000000020f00720c */ /* 0x000fda0003f26070 */
[----:B------:R-:W-:-:S05]  /*03c0*/  @P1 IMAD.IADD R15, R15, 0x1, -R2 ;  /* 0x000000010f0f1824 */ /* 0x000fca00078e0a02 */
[----:B------:R-:W-:-:S13]  /*03d0*/  ISETP.GE.U32.AND P1, PT, R15, R2, PT ;  /* 0x000000020f00720c */ /* 0x000fda0003f26070 */
[----:B------:R-:W-:Y:S02]  /*03e0*/  @P1 IADD3 R15, PT, PT, -R2, R15, RZ ;  /* 0x0000000f020f1210 */ /* 0x000fe40007ffe1ff */
[----:B------:R-:W-:-:S05]  /*03f0*/  @!P2 LOP3.LUT R15, RZ, R2, RZ, 0x33, !PT ;  /* 0x00000002ff0fa212 */ /* 0x000fca00078e33ff */
[----:B------:R-:W-:Y:S01]  /*0400*/  IMAD.MOV.U32 R4, RZ, RZ, R15 ;  /* 0x000000ffff047224 */ /* 0x000fe200078e000f */
[----:B------:R-:W-:Y:S06]  /*0410*/  BRA `(.L_x_4) ;  /* 0x00000000000c7947 */ /* 0x000fec0003800000 */
.L_x_3:
[----:B------:R-:W-:Y:S02]  /*0420*/  MOV R15, R4 ;  /* 0x00000004000f7202 */ /* 0x000fe40000000f00 */
[----:B------:R-:W-:-:S07]  /*0430*/  MOV R16, 0x450 ;  /* 0x0000045000107802 */ /* 0x000fce0000000f00 */
[----:B------:R-:W-:Y:S05]  /*0440*/  CALL.REL.NOINC `($__internal_0_$__cuda_sm20_rem_u64) ;  /* 0x00000008002c7944 */ /* 0x000fea0003c00000 */
.L_x_4:
[----:B------:R-:W-:Y:S05]  /*0450*/  BSYNC.RECONVERGENT B0 ;  /* 0x0000000000007941 */ /* 0x000fea0003800200 */
.L_x_2:
[-C--:B------:R-:W-:Y:S01]  /*0460*/  IMAD R5, R5, R8.reuse, RZ ;  /* 0x0000000805057224 */ /* 0x080fe200078e02ff */
[----:B------:R-:W-:Y:S01]  /*0470*/  BSSY.RECONVERGENT B0, `(.L_x_5) ;  /* 0x000001d000007945 */ /* 0x000fe20003800200 */
[----:B------:R-:W-:-:S04]  /*0480*/  IMAD.WIDE.U32 R14, R4, R8, RZ ;  /* 0x00000008040e7225 */ /* 0x000fc800078e00ff */
[----:B------:R-:W-:-:S04]  /*0490*/  IMAD R5, R11, R4, R5 ;  /* 0x000000040b057224 */ /* 0x000fc800078e0205 */
[----:B------:R-:W-:-:S05]  /*04a0*/  IMAD.IADD R4, R15, 0x1, R5 ;  /* 0x000000010f047824 */ /* 0x000fca00078e0205 */
[----:B------:R-:W-:-:S04]  /*04b0*/  LOP3.LUT R5, R4, R3, RZ, 0xfc, !PT ;  /* 0x0000000304057212 */ /* 0x000fc800078efcff */
[----:B------:R-:W-:-:S13]  /*04c0*/  ISETP.NE.U32.AND P1, PT, R5, RZ, PT ;  /* 0x000000ff0500720c */ /* 0x000fda0003f25070 */
[----:B------:R-:W-:Y:S05]  /*04d0*/  @P1 BRA `(.L_x_6) ;  /* 0x00000000004c1947 */ /* 0x000fea0003800000 */
[----:B------:R-:W0:Y:S01]  /*04e0*/  I2F.U32.RP R6, R2 ;  /* 0x0000000200067306 */ /* 0x000e220000209000 */
[----:B------:R-:W-:Y:S01]  /*04f0*/  IADD3 R15, PT, PT, RZ, -R2, RZ ;  /* 0x80000002ff0f7210 */ /* 0x000fe20007ffe0ff */
[----:B------:R-:W-:Y:S01]  /*0500*/  IMAD.MOV.U32 R4, RZ, RZ, RZ ;  /* 0x000000ffff047224 */ /* 0x000fe200078e00ff */
[----:B------:R-:W-:-:S05]  /*0510*/  ISETP.NE.U32.AND P2, PT, R2, RZ, PT ;  /* 0x000000ff0200720c */ /* 0x000fca0003f45070 */
[----:B0-----:R-:W0:Y:S02]  /*0520*/  MUFU.RCP R6, R6 ;  /* 0x0000000600067308 */ /* 0x001e240000001000 */
[----:B0-----:R-:W-:-:S06]  /*0530*/  VIADD R7, R6, 0xffffffe ;  /* 0x0ffffffe06077836 */ /* 0x001fcc0000000000 */
[----:B------:R-:W0:Y:S02]  /*0540*/  F2I.FTZ.U32.TRUNC.NTZ R5, R7 ;  /* 0x0000000700057305 */ /* 0x000e24000021f000 */
[----:B0-----:R-:W-:-:S04]  /*0550*/  IMAD R15, R15, R5, RZ ;  /* 0x000000050f0f7224 */ /* 0x001fc800078e02ff */
[----:B------:R-:W-:-:S06]  /*0560*/  IMAD.HI.U32 R15, R5, R15, R4 ;  /* 0x0000000f050f7227 */ /* 0x000fcc00078e0004 */
[----:B------:R-:W-:-:S04]  /*0570*/  IMAD.HI.U32 R4, R15, R14, RZ ;  /* 0x0000000e0f047227 */ /* 0x000fc800078e00ff */
[----:B------:R-:W-:-:S04]  /*0580*/  IMAD.MOV R5, RZ, RZ, -R4 ;  /* 0x000000ffff057224 */ /* 0x000fc800078e0a04 */
[----:B------:R-:W-:Y:S02]  /*0590*/  IMAD R4, R2, R5, R14 ;  /* 0x0000000502047224 */ /* 0x000fe400078e020e */
[----:B------:R-:W-:-:S03]  /*05a0*/  IMAD.MOV.U32 R5, RZ, RZ, RZ ;  /* 0x000000ffff057224 */ /* 0x000fc600078e00ff */
[----:B------:R-:W-:-:S13]  /*05b0*/  ISETP.GE.U32.AND P1, PT, R4, R2, PT ;  /* 0x000000020400720c */ /* 0x000fda0003f26070 */
[----:B------:R-:W-:-:S04]  /*05c0*/  @P1 IADD3 R4, PT, PT, -R2, R4, RZ ;  /* 0x0000000402041210 */ /* 0x000fc80007ffe1ff */
[----:B------:R-:W-:-:S13]  /*05d0*/  ISETP.GE.U32.AND P1, PT, R4, R2, PT ;  /* 0x000000020400720c */ /* 0x000fda0003f26070 */
[----:B------:R-:W-:Y:S01]  /*05e0*/  @P1 IMAD.IADD R4, R4, 0x1, -R2 ;  /* 0x0000000104041824 */ /* 0x000fe200078e0a02 */
[----:B------:R-:W-:Y:S01]  /*05f0*/  @!P2 LOP3.LUT R4, RZ, R2, RZ, 0x33, !PT ;  /* 0x00000002ff04a212 */ /* 0x000fe200078e33ff */
[----:B------:R-:W-:Y:S06]  /*0600*/  BRA `(.L_x_7) ;  /* 0x00000000000c7947 */ /* 0x000fec0003800000 */
.L_x_6:
[----:B------:R-:W-:Y:S02]  /*0610*/  MOV R15, R4 ;  /* 0x00000004000f7202 */ /* 0x000fe40000000f00 */
[----:B------:R-:W-:-:S07]  /*0620*/  MOV R16, 0x640 ;  /* 0x0000064000107802 */ /* 0x000fce0000000f00 */
[----:B------:R-:W-:Y:S05]  /*0630*/  CALL.REL.NOINC `($__internal_0_$__cuda_sm20_rem_u64) ;  /* 0x0000000400b07944 */ /* 0x000fea0003c00000 */
.L_x_7:
[----:B------:R-:W-:Y:S05]  /*0640*/  BSYNC.RECONVERGENT B0 ;  /* 0x0000000000007941 */ /* 0x000fea0003800200 */
.L_x_5:
        /* <DEDUP_REMOVED lines=27> */
.L_x_9:
[----:B------:R-:W-:Y:S02]  /*0800*/  MOV R15, R4 ;  /* 0x00000004000f7202 */ /* 0x000fe40000000f00 */
[----:B------:R-:W-:-:S07]  /*0810*/  MOV R16, 0x830 ;  /* 0x0000083000107802 */ /* 0x000fce0000000f00 */
[----:B------:R-:W-:Y:S05]  /*0820*/  CALL.REL.NOINC `($__internal_0_$__cuda_sm20_rem_u64) ;  /* 0x0000000400347944 */ /* 0x000fea0003c00000 */
.L_x_10:
[----:B------:R-:W-:Y:S05]  /*0830*/  BSYNC.RECONVERGENT B0 ;  /* 0x0000000000007941 */ /* 0x000fea0003800200 */
.L_x_8:
        /* <DEDUP_REMOVED lines=27> */
.L_x_12:
[----:B------:R-:W-:Y:S02]  /*09f0*/  MOV R15, R4 ;  /* 0x00000004000f7202 */ /* 0x000fe40000000f00 */
[----:B------:R-:W-:-:S07]  /*0a00*/  MOV R16, 0xa20 ;  /* 0x00000a2000107802 */ /* 0x000fce0000000f00 */
[----:B------:R-:W-:Y:S05]  /*0a10*/  CALL.REL.NOINC `($__internal_0_$__cuda_sm20_rem_u64) ;  /* 0x0000000000b87944 */ /* 0x000fea0003c00000 */
.L_x_13:
[----:B------:R-:W-:Y:S05]  /*0a20*/  BSYNC.RECONVERGENT B0 ;  /* 0x0000000000007941 */ /* 0x000fea0003800200 */
.L_x_11:
[----:B------:R-:W-:Y:S05]  /*0a30*/  @P0 BRA `(.L_x_14) ;  /* 0xfffffff400f80947 */ /* 0x000fea000383ffff */
.L_x_1:
[----:B------:R-:W-:-:S04]  /*0a40*/  ISETP.NE.U32.AND P0, PT, R9, RZ, PT ;  /* 0x000000ff0900720c */ /* 0x000fc80003f05070 */
[----:B------:R-:W-:-:S13]  /*0a50*/  ISETP.NE.AND.EX P0, PT, R10, RZ, PT, P0 ;  /* 0x000000ff0a00720c */ /* 0x000fda0003f05300 */
[----:B------:R-:W-:Y:S05]  /*0a60*/  @!P0 BRA `(.L_x_0) ;  /* 0x0000000000908947 */ /* 0x000fea0003800000 */
.L_x_18:
[-C--:B------:R-:W-:Y:S01]  /*0a70*/  IMAD R5, R5, R8.reuse, RZ ;  /* 0x0000000805057224 */ /* 0x080fe200078e02ff */
[----:B------:R-:W-:Y:S01]  /*0a80*/  IADD3 R9, P0, PT, R9, -0x1, RZ ;  /* 0xffffffff09097810 */ /* 0x000fe20007f1e0ff */
[----:B------:R-:W-:Y:S01]  /*0a90*/  IMAD.WIDE.U32 R14, R4, R8, RZ ;  /* 0x00000008040e7225 */ /* 0x000fe200078e00ff */
[----:B------:R-:W-:Y:S02]  /*0aa0*/  BSSY.RECONVERGENT B0, `(.L_x_15) ;  /* 0x000001f000007945 */ /* 0x000fe40003800200 */
[----:B------:R-:W-:Y:S01]  /*0ab0*/  IADD3.X R10, PT, PT, R10, -0x1, RZ, P0, !PT ;  /* 0xffffffff0a0a7810 */ /* 0x000fe200007fe4ff */
[----:B------:R-:W-:Y:S01]  /*0ac0*/  IMAD R5, R11, R4, R5 ;  /* 0x000000040b057224 */ /* 0x000fe200078e0205 */
[----:B------:R-:W-:-:S03]  /*0ad0*/  ISETP.NE.U32.AND P0, PT, R9, RZ, PT ;  /* 0x000000ff0900720c */ /* 0x000fc60003f05070 */
[----:B------:R-:W-:Y:S01]  /*0ae0*/  IMAD.IADD R4, R5, 0x1, R15 ;  /* 0x0000000105047824 */ /* 0x000fe200078e020f */
[----:B------:R-:W-:-:S04]  /*0af0*/  ISETP.NE.AND.EX P0, PT, R10, RZ, PT, P0 ;  /* 0x000000ff0a00720c */ /* 0x000fc80003f05300 */
[----:B-----5:R-:W-:-:S04]  /*0b00*/  LOP3.LUT R5, R4, R3, RZ, 0xfc, !PT ;  /* 0x0000000304057212 */ /* 0x020fc800078efcff */
        /* <DEDUP_REMOVED lines=14> */
[----:B------:R-:W-:-:S03]  /*0bf0*/  HFMA2 R5, -RZ, RZ, 0, 0 ;  /* 0x00000000ff057431 */ /* 0x000fc600000001ff */
[----:B------:R-:W-:-:S13]  /*0c00*/  ISETP.GE.U32.AND P1, PT, R4, R2, PT ;  /* 0x000000020400720c */ /* 0x000fda0003f26070 */
[----:B------:R-:W-:-:S04]  /*0c10*/  @P1 IADD3 R4, PT, PT, -R2, R4, RZ ;  /* 0x0000000402041210 */ /* 0x000fc80007ffe1ff */
[----:B------:R-:W-:-:S13]  /*0c20*/  ISETP.GE.U32.AND P1, PT, R4, R2, PT ;  /* 0x000000020400720c */ /* 0x000fda0003f26070 */
[----:B------:R-:W-:Y:S01]  /*0c30*/  @P1 IMAD.IADD R4, R4, 0x1, -R2 ;  /* 0x0000000104041824 */ /* 0x000fe200078e0a02 */
[----:B------:R-:W-:Y:S01]  /*0c40*/  @!P2 LOP3.LUT R4, RZ, R2, RZ, 0x33, !PT ;  /* 0x00000002ff04a212 */ /* 0x000fe200078e33ff */
[----:B------:R-:W-:Y:S06]  /*0c50*/  BRA `(.L_x_17) ;  /* 0x00000000000c7947 */ /* 0x000fec0003800000 */
.L_x_16:
[----:B------:R-:W-:Y:S01]  /*0c60*/  IMAD.MOV.U32 R15, RZ, RZ, R4 ;  /* 0x000000ffff0f7224 */ /* 0x000fe200078e0004 */
[----:B------:R-:W-:-:S07]  /*0c70*/  MOV R16, 0xc90 ;  /* 0x00000c9000107802 */ /* 0x000fce0000000f00 */
[----:B------:R-:W-:Y:S05]  /*0c80*/  CALL.REL.NOINC `($__internal_0_$__cuda_sm20_rem_u64) ;  /* 0x00000000001c7944 */ /* 0x000fea0003c00000 */
.L_x_17:
[----:B------:R-:W-:Y:S05]  /*0c90*/  BSYNC.RECONVERGENT B0 ;  /* 0x0000000000007941 */ /* 0x000fea0003800200 */
.L_x_15:
[----:B------:R-:W-:Y:S05]  /*0ca0*/  @P0 BRA `(.L_x_18) ;  /* 0xfffffffc00700947 */ /* 0x000fea000383ffff */
.L_x_0:
[----:B------:R-:W0:Y:S02]  /*0cb0*/  LDCU.64 UR6, c[0x0][0x380] ;  /* 0x00007000ff0677ac */ /* 0x000e240008000a00 */
[----:B0----5:R-:W-:-:S04]  /*0cc0*/  LEA R2, P0, R0, UR6, 0x3 ;  /* 0x0000000600027c11 */ /* 0x021fc8000f8018ff */
[----:B------:R-:W-:-:S05]  /*0cd0*/  LEA.HI.X R3, R0, UR7, RZ, 0x3, P0 ;  /* 0x0000000700037c11 */ /* 0x000fca00080f1cff */
[----:B------:R-:W-:Y:S01]  /*0ce0*/  STG.E.64 desc[UR4][R2.64], R4 ;  /* 0x0000000402007986 */ /* 0x000fe2000c101b04 */
[----:B------:R-:W-:Y:S05]  /*0cf0*/  EXIT ;  /* 0x000000000000794d */ /* 0x000fea0003800000 */
        .weak           $__internal_0_$__cuda_sm20_rem_u64
        .type           $__internal_0_$__cuda_sm20_rem_u64,@function
        .size           $__internal_0_$__cuda_sm20_rem_u64,(.L_x_40 - $__internal_0_$__cuda_sm20_rem_u64)
$__internal_0_$__cuda_sm20_rem_u64:
[----:B------:R-:W-:Y:S01]  /*0d00*/  MOV R18, R2 ;  /* 0x0000000200127202 */ /* 0x000fe20000000f00 */
[----:B------:R-:W-:-:S04]  /*0d10*/  IMAD.MOV.U32 R19, RZ, RZ, R3 ;  /* 0x000000ffff137224 */ /* 0x000fc800078e0003 */
[----:B------:R-:W0:Y:S08]  /*0d20*/  I2F.U64.RP R17, R18 ;  /* 0x0000001200117312 */ /* 0x000e300000309000 */
[----:B0-----:R-:W0:Y:S02]  /*0d30*/  MUFU.RCP R17, R17 ;  /* 0x0000001100117308 */ /* 0x001e240000001000 */
[----:B0-----:R-:W-:-:S06]  /*0d40*/  IADD3 R4, PT, PT, R17, 0x1ffffffe, RZ ;  /* 0x1ffffffe11047810 */ /* 0x001fcc0007ffe0ff */
[----:B------:R-:W0:Y:S02]  /*0d50*/  F2I.U64.TRUNC R4, R4 ;  /* 0x0000000400047311 */ /* 0x000e24000020d800 */
[----:B0-----:R-:W-:-:S04]  /*0d60*/  IMAD.WIDE.U32 R6, R4, R2, RZ ;  /* 0x0000000204067225 */ /* 0x001fc800078e00ff */
[----:B------:R-:W-:Y:S01]  /*0d70*/  IMAD R7, R4, R3, R7 ;  /* 0x0000000304077224 */ /* 0x000fe200078e0207 */
[----:B------:R-:W-:-:S03]  /*0d80*/  IADD3 R21, P1, PT, RZ, -R6, RZ ;  /* 0x80000006ff157210 */ /* 0x000fc60007f3e0ff */
[----:B------:R-:W-:Y:S02]  /*0d90*/  IMAD R7, R5, R2, R7 ;  /* 0x0000000205077224 */ /* 0x000fe400078e0207 */
[----:B------:R-:W-:-:S04]  /*0da0*/  IMAD.HI.U32 R6, R4, R21, RZ ;  /* 0x0000001504067227 */ /* 0x000fc800078e00ff */
[----:B------:R-:W-:Y:S01]  /*0db0*/  IMAD.X R23, RZ, RZ, ~R7, P1 ;  /* 0x000000ffff177224 */ /* 0x000fe200008e0e07 */
[----:B------:R-:W-:-:S03]  /*0dc0*/  MOV R7, R4 ;  /* 0x0000000400077202 */ /* 0x000fc60000000f00 */
[-C--:B------:R-:W-:Y:S02]  /*0dd0*/  IMAD R17, R5, R23.reuse, RZ ;  /* 0x0000001705117224 */ /* 0x080fe400078e02ff */
[----:B------:R-:W-:-:S04]  /*0de0*/  IMAD.WIDE.U32 R6, P1, R4, R23, R6 ;  /* 0x0000001704067225 */ /* 0x000fc80007820006 */
[----:B------:R-:W-:-:S04]  /*0df0*/  IMAD.HI.U32 R23, R5, R23, RZ ;  /* 0x0000001705177227 */ /* 0x000fc800078e00ff */
[----:B------:R-:W-:-:S05]  /*0e00*/  IMAD.HI.U32 R6, P2, R5, R21, R6 ;  /* 0x0000001505067227 */ /* 0x000fca0007840006 */
[----:B------:R-:W-:Y:S01]  /*0e10*/  IADD3 R7, P3, PT, R17, R6, RZ ;  /* 0x0000000611077210 */ /* 0x000fe20007f7e0ff */
[----:B------:R-:W-:-:S04]  /*0e20*/  IMAD.X R6, R23, 0x1, R5, P1 ;  /* 0x0000000117067824 */ /* 0x000fc800008e0605 */
[----:B------:R-:W-:Y:S01]  /*0e30*/  IMAD.WIDE.U32 R4, R7, R2, RZ ;  /* 0x0000000207047225 */ /* 0x000fe200078e00ff */
[----:B------:R-:W-:-:S03]  /*0e40*/  IADD3.X R17, PT, PT, RZ, RZ, R6, P3, P2 ;  /* 0x000000ffff117210 */ /* 0x000fc60001fe4406 */
[----:B------:R-:W-:Y:S01]  /*0e50*/  IMAD R5, R7, R3, R5 ;  /* 0x0000000307057224 */ /* 0x000fe200078e0205 */
[----:B------:R-:W-:-:S03]  /*0e60*/  IADD3 R19, P1, PT, RZ, -R4, RZ ;  /* 0x80000004ff137210 */ /* 0x000fc60007f3e0ff */
[----:B------:R-:W-:Y:S02]  /*0e70*/  IMAD R5, R17, R2, R5 ;  /* 0x0000000211057224 */ /* 0x000fe400078e0205 */
[----:B------:R-:W-:-:S03]  /*0e80*/  IMAD.HI.U32 R6, R7, R19, RZ ;  /* 0x0000001307067227 */ /* 0x000fc600078e00ff */
[----:B------:R-:W-:Y:S01]  /*0e90*/  IADD3.X R4, PT, PT, RZ, ~R5, RZ, P1, !PT ;  /* 0x80000005ff047210 */ /* 0x000fe20000ffe4ff */
[----:B------:R-:W-:-:S04]  /*0ea0*/  HFMA2 R5, -RZ, RZ, 0, 0 ;  /* 0x00000000ff057431 */ /* 0x000fc800000001ff */
[----:B------:R-:W-:-:S04]  /*0eb0*/  IMAD.WIDE.U32 R6, P1, R7, R4, R6 ;  /* 0x0000000407067225 */ /* 0x000fc80007820006 */
[C---:B------:R-:W-:Y:S02]  /*0ec0*/  IMAD R18, R17.reuse, R4, RZ ;  /* 0x0000000411127224 */ /* 0x040fe400078e02ff */
[----:B------:R-:W-:-:S04]  /*0ed0*/  IMAD.HI.U32 R7, P2, R17, R19, R6 ;  /* 0x0000001311077227 */ /* 0x000fc80007840006 */
[----:B------:R-:W-:Y:S01]  /*0ee0*/  IMAD.HI.U32 R4, R17, R4, RZ ;  /* 0x0000000411047227 */ /* 0x000fe200078e00ff */
[----:B------:R-:W-:-:S03]  /*0ef0*/  IADD3 R7, P3, PT, R18, R7, RZ ;  /* 0x0000000712077210 */ /* 0x000fc60007f7e0ff */
[----:B------:R-:W-:Y:S02]  /*0f00*/  IMAD.X R17, R4, 0x1, R17, P1 ;  /* 0x0000000104117824 */ /* 0x000fe400008e0611 */
[----:B------:R-:W-:-:S03]  /*0f10*/  IMAD.HI.U32 R4, R7, R14, RZ ;  /* 0x0000000e07047227 */ /* 0x000fc600078e00ff */
[----:B------:R-:W-:Y:S01]  /*0f20*/  IADD3.X R17, PT, PT, RZ, RZ, R17, P3, P2 ;  /* 0x000000ffff117210 */ /* 0x000fe20001fe4411 */
[----:B------:R-:W-:-:S04]  /*0f30*/  IMAD.WIDE.U32 R4, R7, R15, R4 ;  /* 0x0000000f07047225 */ /* 0x000fc800078e0004 */
[C---:B------:R-:W-:Y:S02]  /*0f40*/  IMAD R7, R17.reuse, R15, RZ ;  /* 0x0000000f11077224 */ /* 0x040fe400078e02ff */
[----:B------:R-:W-:-:S04]  /*0f50*/  IMAD.HI.U32 R4, P1, R17, R14, R4 ;  /* 0x0000000e11047227 */ /* 0x000fc80007820004 */
[----:B------:R-:W-:Y:S01]  /*0f60*/  IMAD.HI.U32 R6, R17, R15, RZ ;  /* 0x0000000f11067227 */ /* 0x000fe200078e00ff */
[----:B------:R-:W-:-:S03]  /*0f70*/  IADD3 R7, P2, PT, R7, R4, RZ ;  /* 0x0000000407077210 */ /* 0x000fc60007f5e0ff */
[----:B------:R-:W-:Y:S02]  /*0f80*/  IMAD.X R6, RZ, RZ, R6, P1 ;  /* 0x000000ffff067224 */ /* 0x000fe400008e0606 */
[----:B------:R-:W-:-:S03]  /*0f90*/  IMAD.WIDE.U32 R4, R7, R2, RZ ;  /* 0x0000000207047225 */ /* 0x000fc600078e00ff */
[----:B------:R-:W-:Y:S01]  /*0fa0*/  IADD3.X R17, PT, PT, RZ, R6, RZ, P2, !PT ;  /* 0x00000006ff117210 */ /* 0x000fe200017fe4ff */
[----:B------:R-:W-:Y:S01]  /*0fb0*/  IMAD R7, R7, R3, R5 ;  /* 0x0000000307077224 */ /* 0x000fe200078e0205 */
[----:B------:R-:W-:-:S03]  /*0fc0*/  IADD3 R5, P2, PT, -R4, R14, RZ ;  /* 0x0000000e04057210 */ /* 0x000fc60007f5e1ff */
[-C--:B------:R-:W-:Y:S01]  /*0fd0*/  IMAD R4, R17, R2.reuse, R7 ;  /* 0x0000000211047224 */ /* 0x080fe200078e0207 */
[----:B------:R-:W-:Y:S02]  /*0fe0*/  ISETP.GE.U32.AND P1, PT, R5, R2, PT ;  /* 0x000000020500720c */ /* 0x000fe40003f26070 */
[----:B------:R-:W-:Y:S01]  /*0ff0*/  MOV R17, 0x0 ;  /* 0x0000000000117802 */ /* 0x000fe20000000f00 */
[----:B------:R-:W-:Y:S01]  /*1000*/  IMAD.X R4, R15, 0x1, ~R4, P2 ;  /* 0x000000010f047824 */ /* 0x000fe200010e0e04 */
[----:B------:R-:W-:-:S04]  /*1010*/  IADD3 R7, P2, PT, -R2, R5, RZ ;  /* 0x0000000502077210 */ /* 0x000fc80007f5e1ff */
[----:B------:R-:W-:Y:S02]  /*1020*/  ISETP.GE.U32.AND.EX P1, PT, R4, R3, PT, P1 ;  /* 0x000000030400720c */ /* 0x000fe40003f26110 */
[-C--:B------:R-:W-:Y:S02]  /*1030*/  IADD3.X R6, PT, PT, ~R3, R4.reuse, RZ, P2, !PT ;  /* 0x0000000403067210 */ /* 0x080fe400017fe5ff */
[----:B------:R-:W-:Y:S02]  /*1040*/  SEL R7, R7, R5, P1 ;  /* 0x0000000507077207 */ /* 0x000fe40000800000 */
[----:B------:R-:W-:Y:S02]  /*1050*/  SEL R6, R6, R4, P1 ;  /* 0x0000000406067207 */ /* 0x000fe40000800000 */
[----:B------:R-:W-:Y:S02]  /*1060*/  IADD3 R4, P3, PT, -R2, R7, RZ ;  /* 0x0000000702047210 */ /* 0x000fe40007f7e1ff */
[----:B------:R-:W-:-:S02]  /*1070*/  ISETP.GE.U32.AND P1, PT, R7, R2, PT ;  /* 0x000000020700720c */ /* 0x000fc40003f26070 */
[----:B------:R-:W-:Y:S01]  /*1080*/  ISETP.NE.U32.AND P2, PT, R2, RZ, PT ;  /* 0x000000ff0200720c */ /* 0x000fe20003f45070 */
[C---:B------:R-:W-:Y:S01]  /*1090*/  IMAD.X R5, R6.reuse, 0x1, ~R3, P3 ;  /* 0x0000000106057824 */ /* 0x040fe200018e0e03 */
[----:B------:R-:W-:Y:S02]  /*10a0*/  ISETP.GE.U32.AND.EX P1, PT, R6, R3, PT, P1 ;  /* 0x000000030600720c */ /* 0x000fe40003f26110 */
[----:B------:R-:W-:Y:S02]  /*10b0*/  ISETP.NE.AND.EX P2, PT, R3, RZ, PT, P2 ;  /* 0x000000ff0300720c */ /* 0x000fe40003f45320 */
[----:B------:R-:W-:Y:S02]  /*10c0*/  SEL R4, R4, R7, P1 ;  /* 0x0000000704047207 */ /* 0x000fe40000800000 */
[----:B------:R-:W-:Y:S02]  /*10d0*/  SEL R5, R5, R6, P1 ;  /* 0x0000000605057207 */ /* 0x000fe40000800000 */
[----:B------:R-:W-:-:S02]  /*10e0*/  SEL R4, R4, 0xffffffff, P2 ;  /* 0xffffffff04047807 */ /* 0x000fc40001000000 */
[----:B------:R-:W-:Y:S01]  /*10f0*/  SEL R5, R5, 0xffffffff, P2 ;  /* 0xffffffff05057807 */ /* 0x000fe20001000000 */
[----:B------:R-:W-:Y:S06]  /*1100*/  RET.REL.NODEC R16 `(_Z16parallel_encryptPmPcmS_S_) ;  /* 0xffffffec10bc7950 */ /* 0x000fec0003c3ffff */
.L_x_19:
[----:B------:R-:W-:-:S00]  /*1110*/  BRA `(.L_x_19) ;  /* 0xfffffffc00fc7947 */ /* 0x000fc0000383ffff */
[----:B------:R-:W-:-:S00]  /*1120*/  NOP ;  /* 0x0000000000007918 */ /* 0x000fc00000000000 */
        /* <DEDUP_REMOVED lines=13> */
.L_x_40:


//--------------------- .text._Z16parallel_decryptPcPmmS0_S0_ --------------------------
	.section	.text._Z16parallel_decryptPcPmmS0_S0_,"ax",@progbits
	.align	128
        .global         _Z16parallel_decryptPcPmmS0_S0_
        .type           _Z16parallel_decryptPcPmmS0_S0_,@function
        .size           _Z16parallel_decryptPcPmmS0_S0_,(.L_x_41 - _Z16parallel_decryptPcPmmS0_S0_)
        .other          _Z16parallel_decryptPcPmmS0_S0_,@"STO_CUDA_ENTRY STV_DEFAULT"
_Z16parallel_decryptPcPmmS0_S0_:
.text._Z16parallel_decryptPcPmmS0_S0_:
        /* <DEDUP_REMOVED lines=10> */
[----:B------:R-:W0:Y:S01]  /*00a0*/  LDCU.64 UR4, c[0x0][0x358] ;  /* 0x00006b00ff0477ac */ /* 0x000e220008000a00 */
[----:B------:R-:W1:Y:S01]  /*00b0*/  LDCU.64 UR6, c[0x0][0x388] ;  /* 0x00007100ff0677ac */ /* 0x000e620008000a00 */
[----:B0-----:R-:W2:Y:S01]  /*00c0*/  LDG.E.64 R12, desc[UR4][R2.64] ;  /* 0x00000004020c7981 */ /* 0x001ea2000c1e1b00 */
[----:B-1----:R-:W-:Y:S01]  /*00d0*/  LEA R4, P1, R0, UR6, 0x3 ;  /* 0x0000000600047c11 */ /* 0x002fe2000f8218ff */
[----:B------:R-:W-:-:S03]  /*00e0*/  IMAD.MOV.U32 R6, RZ, RZ, 0x1 ;  /* 0x00000001ff067424 */ /* 0x000fc600078e00ff */
[----:B------:R-:W-:Y:S02]  /*00f0*/  LEA.HI.X R5, R0, UR7, RZ, 0x3, P1 ;  /* 0x0000000700057c11 */ /* 0x000fe400088f1cff */
[----:B--2---:R-:W-:-:S04]  /*0100*/  ISETP.NE.U32.AND P0, PT, R12, RZ, PT ;  /* 0x000000ff0c00720c */ /* 0x004fc80003f05070 */
[----:B------:R-:W-:-:S13]  /*0110*/  ISETP.NE.AND.EX P0, PT, R13, RZ, PT, P0 ;  /* 0x000000ff0d00720c */ /* 0x000fda0003f05300 */
[----:B------:R-:W-:Y:S05]  /*0120*/  @!P0 BRA `(.L_x_20) ;  /* 0x0000000800d88947 */ /* 0x000fea0003800000 */
[----:B------:R-:W0:Y:S01]  /*0130*/  LDC.64 R2, c[0x0][0x3a0] ;  /* 0x0000e800ff027b82 */ /* 0x000e220000000a00 */
[----:B------:R-:W5:Y:S04]  /*0140*/  LDG.E.64 R4, desc[UR4][R4.64] ;  /* 0x0000000404047981 */ /* 0x000f68000c1e1b00 */
[----:B0-----:R-:W5:Y:S01]  /*0150*/  LDG.E.64 R2, desc[UR4][R2.64] ;  /* 0x0000000402027981 */ /* 0x001f62000c1e1b00 */
[C---:B------:R-:W-:Y:S01]  /*0160*/  ISETP.GE.U32.AND P0, PT, R12.reuse, 0x4, PT ;  /* 0x000000040c00780c */ /* 0x040fe20003f06070 */
[----:B------:R-:W-:Y:S01]  /*0170*/  HFMA2 R6, -RZ, RZ, 0, 5.9604644775390625e-08 ;  /* 0x00000001ff067431 */ /* 0x000fe200000001ff */
[----:B------:R-:W-:Y:S01]  /*0180*/  LOP3.LUT R10, R12, 0x3, RZ, 0xc0, !PT ;  /* 0x000000030c0a7812 */ /* 0x000fe200078ec0ff */
[----:B------:R-:W-:Y:S01]  /*0190*/  IMAD.MOV.U32 R11, RZ, RZ, RZ ;  /* 0x000000ffff0b7224 */ /* 0x000fe200078e00ff */
[----:B------:R-:W-:Y:S01]  /*01a0*/  ISETP.GE.U32.AND.EX P0, PT, R13, RZ, PT, P0 ;  /* 0x000000ff0d00720c */ /* 0x000fe20003f06100 */
[----:B------:R-:W-:-:S12]  /*01b0*/  IMAD.MOV.U32 R7, RZ, RZ, 0x0 ;  /* 0x00000000ff077424 */ /* 0x000fd800078e00ff */
[----:B------:R-:W-:Y:S05]  /*01c0*/  @!P0 BRA `(.L_x_21) ;  /* 0x0000000800148947 */ /* 0x000fea0003800000 */
[----:B------:R-:W-:Y:S01]  /*01d0*/  LOP3.LUT R12, R12, 0xfffffffc, RZ, 0xc0, !PT ;  /* 0xfffffffc0c0c7812 */ /* 0x000fe200078ec0ff */
[----:B------:R-:W-:Y:S01]  /*01e0*/  IMAD.MOV.U32 R6, RZ, RZ, 0x1 ;  /* 0x00000001ff067424 */ /* 0x000fe200078e00ff */
[----:B------:R-:W-:-:S07]  /*01f0*/  MOV R7, 0x0 ;  /* 0x0000000000077802 */ /* 0x000fce0000000f00 */
.L_x_34:
[-C--:B-----5:R-:W-:Y:S01]  /*0200*/  IMAD R7, R7, R4.reuse, RZ ;  /* 0x0000000407077224 */ /* 0x0a0fe200078e02ff */
        /* <DEDUP_REMOVED lines=8> */
[----:B------:R-:W-:-:S04]  /*0290*/  LOP3.LUT R7, R6, R3, RZ, 0xfc, !PT ;  /* 0x0000000306077212 */ /* 0x000fc800078efcff */
[----:B------:R-:W-:-:S13]  /*02a0*/  ISETP.NE.U32.AND P1, PT, R7, RZ, PT ;  /* 0x000000ff0700720c */ /* 0x000fda0003f25070 */
[----:B------:R-:W-:Y:S05]  /*02b0*/  @P1 BRA `(.L_x_23) ;  /* 0x0000000000501947 */ /* 0x000fea0003800000 */
[----:B------:R-:W0:Y:S01]  /*02c0*/  I2F.U32.RP R8, R2 ;  /* 0x0000000200087306 */ /* 0x000e220000209000 */
[----:B------:R-:W-:Y:S02]  /*02d0*/  IADD3 R9, PT, PT, RZ, -R2, RZ ;  /* 0x80000002ff097210 */ /* 0x000fe40007ffe0ff */
[----:B------:R-:W-:-:S05]  /*02e0*/  ISETP.NE.U32.AND P2, PT, R2, RZ, PT ;  /* 0x000000ff0200720c */ /* 0x000fca0003f45070 */
[----:B0-----:R-:W0:Y:S02]  /*02f0*/  MUFU.RCP R8, R8 ;  /* 0x0000000800087308 */ /* 0x001e240000001000 */
[----:B0-----:R-:W-:-:S06]  /*0300*/  VIADD R6, R8, 0xffffffe ;  /* 0x0ffffffe08067836 */ /* 0x001fcc0000000000 */
[----:B------:R0:W1:Y:S02]  /*0310*/  F2I.FTZ.U32.TRUNC.NTZ R7, R6 ;  /* 0x0000000600077305 */ /* 0x000064000021f000 */
[----:B0-----:R-:W-:Y:S02]  /*0320*/  IMAD.MOV.U32 R6, RZ, RZ, RZ ;  /* 0x000000ffff067224 */ /* 0x001fe400078e00ff */
[----:B-1----:R-:W-:-:S04]  /*0330*/  IMAD R9, R9, R7, RZ ;  /* 0x0000000709097224 */ /* 0x002fc800078e02ff */
[----:B------:R-:W-:-:S06]  /*0340*/  IMAD.HI.U32 R7, R7, R9, R6 ;  /* 0x0000000907077227 */ /* 0x000fcc00078e0006 */
[----:B------:R-:W-:-:S04]  /*0350*/  IMAD.HI.U32 R7, R7, R14, RZ ;  /* 0x0000000e07077227 */ /* 0x000fc800078e00ff */
[----:B------:R-:W-:-:S04]  /*0360*/  IMAD.MOV R7, RZ, RZ, -R7 ;  /* 0x000000ffff077224 */ /* 0x000fc800078e0a07 */
[----:B------:R-:W-:Y:S01]  /*0370*/  IMAD R15, R2, R7, R14 ;  /* 0x00000007020f7224 */ /* 0x000fe200078e020e */
[----:B------:R-:W-:-:S04]  /*0380*/  MOV R7, RZ ;  /* 0x000000ff00077202 */ /* 0x000fc80000000f00 */
[----:B------:R-:W-:-:S13]  /*0390*/  ISETP.GE.U32.AND P1, PT, R15, R2, PT ;  /* 0x000000020f00720c */ /* 0x000fda0003f26070 */
[----:B------:R-:W-:-:S04]  /*03a0*/  @P1 IADD3 R15, PT, PT, -R2, R15, RZ ;  /* 0x0000000f020f1210 */ /* 0x000fc80007ffe1ff */
[----:B------:R-:W-:-:S13]  /*03b0*/  ISETP.GE.U32.AND P1, PT, R15, R2, PT ;  /* 0x000000020f00720c */ /* 0x000fda0003f26070 */
[----:B------:R-:W-:Y:S01]  /*03c0*/  @P1 IMAD.IADD R15, R15, 0x1, -R2 ;  /* 0x000000010f0f1824 */ /* 0x000fe200078e0a02 */
[----:B------:R-:W-:-:S05]  /*03d0*/  @!P2 LOP3.LUT R15, RZ, R2, RZ, 0x33, !PT ;  /* 0x00000002ff0fa212 */ /* 0x000fca00078e33ff */
[----:B------:R-:W-:Y:S01]  /*03e0*/  IMAD.MOV.U32 R6, RZ, RZ, R15 ;  /* 0x000000ffff067224 */ /* 0x000fe200078e000f */
[----:B------:R-:W-:Y:S06]  /*03f0*/  BRA `(.L_x_24) ;  /* 0x00000000000c7947 */ /* 0x000fec0003800000 */
.L_x_23:
[----:B------:R-:W-:Y:S01]  /*0400*/  IMAD.MOV.U32 R15, RZ, RZ, R6 ;  /* 0x000000ffff0f7224 */ /* 0x000fe200078e0006 */
[----:B------:R-:W-:-:S07]  /*0410*/  MOV R16, 0x430 ;  /* 0x0000043000107802 */ /* 0x000fce0000000f00 */
[----:B------:R-:W-:Y:S05]  /*0420*/  CALL.REL.NOINC `($__internal_1_$__cuda_sm20_rem_u64) ;  /* 0x00000008002c7944 */ /* 0x000fea0003c00000 */
.L_x_24:
[----:B------:R-:W-:Y:S05]  /*0430*/  BSYNC.RECONVERGENT B0 ;  /* 0x0000000000007941 */ /* 0x000fea0003800200 */
.L_x_22:
        /* <DEDUP_REMOVED lines=9> */
[----:B------:R-:W-:Y:S01]  /*04d0*/  IMAD.MOV R15, RZ, RZ, -R2 ;  /* 0x000000ffff0f7224 */ /* 0x000fe200078e0a02 */
[----:B------:R-:W-:Y:S01]  /*04e0*/  ISETP.NE.U32.AND P2, PT, R2, RZ, PT ;  /* 0x000000ff0200720c */ /* 0x000fe20003f45070 */
[----:B------:R-:W-:-:S05]  /*04f0*/  IMAD.MOV.U32 R6, RZ, RZ, RZ ;  /* 0x000000ffff067224 */ /* 0x000fca00078e00ff */
[----:B0-----:R-:W0:Y:S02]  /*0500*/  MUFU.RCP R8, R8 ;  /* 0x0000000800087308 */ /* 0x001e240000001000 */
[----:B0-----:R-:W-:-:S06]  /*0510*/  IADD3 R9, PT, PT, R8, 0xffffffe, RZ ;  /* 0x0ffffffe08097810 */ /* 0x001fcc0007ffe0ff */
[----:B------:R-:W0:Y:S02]  /*0520*/  F2I.FTZ.U32.TRUNC.NTZ R7, R9 ;  /* 0x0000000900077305 */ /* 0x000e24000021f000 */
[----:B0-----:R-:W-:-:S04]  /*0530*/  IMAD R15, R15, R7, RZ ;  /* 0x000000070f0f7224 */ /* 0x001fc800078e02ff */
[----:B------:R-:W-:-:S06]  /*0540*/  IMAD.HI.U32 R15, R7, R15, R6 ;  /* 0x0000000f070f7227 */ /* 0x000fcc00078e0006 */
[----:B------:R-:W-:-:S05]  /*0550*/  IMAD.HI.U32 R6, R15, R14, RZ ;  /* 0x0000000e0f067227 */ /* 0x000fca00078e00ff */
[----:B------:R-:W-:-:S05]  /*0560*/  IADD3 R7, PT, PT, -R6, RZ, RZ ;  /* 0x000000ff06077210 */ /* 0x000fca0007ffe1ff */
[----:B------:R-:W-:Y:S02]  /*0570*/  IMAD R6, R2, R7, R14 ;  /* 0x0000000702067224 */ /* 0x000fe400078e020e */
[----:B------:R-:W-:-:S03]  /*0580*/  HFMA2 R7, -RZ, RZ, 0, 0 ;  /* 0x00000000ff077431 */ /* 0x000fc600000001ff */
[----:B------:R-:W-:-:S13]  /*0590*/  ISETP.GE.U32.AND P1, PT, R6, R2, PT ;  /* 0x000000020600720c */ /* 0x000fda0003f26070 */
[----:B------:R-:W-:-:S05]  /*05a0*/  @P1 IMAD.IADD R6, R6, 0x1, -R2 ;  /* 0x0000000106061824 */ /* 0x000fca00078e0a02 */
[----:B------:R-:W-:-:S13]  /*05b0*/  ISETP.GE.U32.AND P1, PT, R6, R2, PT ;  /* 0x000000020600720c */ /* 0x000fda0003f26070 */
[----:B------:R-:W-:Y:S01]  /*05c0*/  @P1 IMAD.IADD R6, R6, 0x1, -R2 ;  /* 0x0000000106061824 */ /* 0x000fe200078e0a02 */
[----:B------:R-:W-:Y:S01]  /*05d0*/  @!P2 LOP3.LUT R6, RZ, R2, RZ, 0x33, !PT ;  /* 0x00000002ff06a212 */ /* 0x000fe200078e33ff */
[----:B------:R-:W-:Y:S06]  /*05e0*/  BRA `(.L_x_27) ;  /* 0x00000000000c7947 */ /* 0x000fec0003800000 */
.L_x_26:
[----:B------:R-:W-:Y:S01]  /*05f0*/  IMAD.MOV.U32 R15, RZ, RZ, R6 ;  /* 0x000000ffff0f7224 */ /* 0x000fe200078e0006 */
[----:B------:R-:W-:-:S07]  /*0600*/  MOV R16, 0x620 ;  /* 0x0000062000107802 */ /* 0x000fce0000000f00 */
[----:B------:R-:W-:Y:S05]  /*0610*/  CALL.REL.NOINC `($__internal_1_$__cuda_sm20_rem_u64) ;  /* 0x0000000400b07944 */ /* 0x000fea0003c00000 */
.L_x_27:
[----:B------:R-:W-:Y:S05]  /*0620*/  BSYNC.RECONVERGENT B0 ;  /* 0x0000000000007941 */ /* 0x000fea0003800200 */
.L_x_25:
        /* <DEDUP_REMOVED lines=19> */
[----:B------:R-:W-:Y:S01]  /*0760*/  IMAD R6, R2, R7, R14 ;  /* 0x0000000702067224 */ /* 0x000fe200078e020e */
[----:B------:R-:W-:-:S04]  /*0770*/  MOV R7, RZ ;  /* 0x000000ff00077202 */ /* 0x000fc80000000f00 */
[----:B------:R-:W-:-:S13]  /*0780*/  ISETP.GE.U32.AND P1, PT, R6, R2, PT ;  /* 0x000000020600720c */ /* 0x000fda0003f26070 */
[----:B------:R-:W-:-:S05]  /*0790*/  @P1 IMAD.IADD R6, R6, 0x1, -R2 ;  /* 0x0000000106061824 */ /* 0x000fca00078e0a02 */
[----:B------:R-:W-:-:S13]  /*07a0*/  ISETP.GE.U32.AND P1, PT, R6, R2, PT ;  /* 0x000000020600720c */ /* 0x000fda0003f26070 */
[----:B------:R-:W-:Y:S01]  /*07b0*/  @P1 IMAD.IADD R6, R6, 0x1, -R2 ;  /* 0x0000000106061824 */ /* 0x000fe200078e0a02 */
[----:B------:R-:W-:Y:S01]  /*07c0*/  @!P2 LOP3.LUT R6, RZ, R2, RZ, 0x33, !PT ;  /* 0x00000002ff06a212 */ /* 0x000fe200078e33ff */
[----:B------:R-:W-:Y:S06]  /*07d0*/  BRA `(.L_x_30) ;  /* 0x00000000000c7947 */ /* 0x000fec0003800000 */
.L_x_29:
[----:B------:R-:W-:Y:S01]  /*07e0*/  IMAD.MOV.U32 R15, RZ, RZ, R6 ;  /* 0x000000ffff0f7224 */ /* 0x000fe200078e0006 */
[----:B------:R-:W-:-:S07]  /*07f0*/  MOV R16, 0x810 ;  /* 0x0000081000107802 */ /* 0x000fce0000000f00 */
[----:B------:R-:W-:Y:S05]  /*0800*/  CALL.REL.NOINC `($__internal_1_$__cuda_sm20_rem_u64) ;  /* 0x0000000400347944 */ /* 0x000fea0003c00000 */
.L_x_30:
[----:B------:R-:W-:Y:S05]  /*0810*/  BSYNC.RECONVERGENT B0 ;  /* 0x0000000000007941 */ /* 0x000fea0003800200 */
.L_x_28:
        /* <DEDUP_REMOVED lines=27> */
.L_x_32:
[----:B------:R-:W-:Y:S01]  /*09d0*/  IMAD.MOV.U32 R15, RZ, RZ, R6 ;  /* 0x000000ffff0f7224 */ /* 0x000fe200078e0006 */
[----:B------:R-:W-:-:S07]  /*09e0*/  MOV R16, 0xa00 ;  /* 0x00000a0000107802 */ /* 0x000fce0000000f00 */
[----:B------:R-:W-:Y:S05]  /*09f0*/  CALL.REL.NOINC `($__internal_1_$__cuda_sm20_rem_u64) ;  /* 0x0000000000b87944 */ /* 0x000fea0003c00000 */
.L_x_33:
[----:B------:R-:W-:Y:S05]  /*0a00*/  BSYNC.RECONVERGENT B0 ;  /* 0x0000000000007941 */ /* 0x000fea0003800200 */
.L_x_31:
[----:B------:R-:W-:Y:S05]  /*0a10*/  @P0 BRA `(.L_x_34) ;  /* 0xfffffff400f80947 */ /* 0x000fea000383ffff */
.L_x_21:
[----:B------:R-:W-:-:S04]  /*0a20*/  ISETP.NE.U32.AND P0, PT, R10, RZ, PT ;  /* 0x000000ff0a00720c */ /* 0x000fc80003f05070 */
[----:B------:R-:W-:-:S13]  /*0a30*/  ISETP.NE.AND.EX P0, PT, R11, RZ, PT, P0 ;  /* 0x000000ff0b00720c */ /* 0x000fda0003f05300 */
[----:B------:R-:W-:Y:S05]  /*0a40*/  @!P0 BRA `(.L_x_20) ;  /* 0x0000000000908947 */ /* 0x000fea0003800000 */
.L_x_38:
        /* <DEDUP_REMOVED lines=24> */
[----:B------:R-:W-:-:S03]  /*0bd0*/  IMAD.MOV.U32 R7, RZ, RZ, RZ ;  /* 0x000000ffff077224 */ /* 0x000fc600078e00ff */
[----:B------:R-:W-:-:S13]  /*0be0*/  ISETP.GE.U32.AND P1, PT, R6, R2, PT ;  /* 0x000000020600720c */ /* 0x000fda0003f26070 */
[----:B------:R-:W-:-:S05]  /*0bf0*/  @P1 IMAD.IADD R6, R6, 0x1, -R2 ;  /* 0x0000000106061824 */ /* 0x000fca00078e0a02 */
[----:B------:R-:W-:-:S13]  /*0c00*/  ISETP.GE.U32.AND P1, PT, R6, R2, PT ;  /* 0x000000020600720c */ /* 0x000fda0003f26070 */
[----:B------:R-:W-:Y:S02]  /*0c10*/  @P1 IADD3 R6, PT, PT, -R2, R6, RZ ;  /* 0x0000000602061210 */ /* 0x000fe40007ffe1ff */
[----:B------:R-:W-:Y:S01]  /*0c20*/  @!P2 LOP3.LUT R6, RZ, R2, RZ, 0x33, !PT ;  /* 0x00000002ff06a212 */ /* 0x000fe200078e33ff */
[----:B------:R-:W-:Y:S06]  /*0c30*/  BRA `(.L_x_37) ;  /* 0x00000000000c7947 */ /* 0x000fec0003800000 */
.L_x_36:
[----:B------:R-:W-:Y:S02]  /*0c40*/  MOV R15, R6 ;  /* 0x00000006000f7202 */ /* 0x000fe40000000f00 */
[----:B------:R-:W-:-:S07]  /*0c50*/  MOV R16, 0xc70 ;  /* 0x00000c7000107802 */ /* 0x000fce0000000f00 */
[----:B------:R-:W-:Y:S05]  /*0c60*/  CALL.REL.NOINC `($__internal_1_$__cuda_sm20_rem_u64) ;  /* 0x00000000001c7944 */ /* 0x000fea0003c00000 */
.L_x_37:
[----:B------:R-:W-:Y:S05]  /*0c70*/  BSYNC.RECONVERGENT B0 ;  /* 0x0000000000007941 */ /* 0x000fea0003800200 */
.L_x_35:
[----:B------:R-:W-:Y:S05]  /*0c80*/  @P0 BRA `(.L_x_38) ;  /* 0xfffffffc00700947 */ /* 0x000fea000383ffff */
.L_x_20:
[----:B------:R-:W0:Y:S02]  /*0c90*/  LDCU.64 UR6, c[0x0][0x380] ;  /* 0x00007000ff0677ac */ /* 0x000e240008000a00 */
[----:B0----5:R-:W-:-:S05]  /*0ca0*/  IADD3 R2, P0, PT, R0, UR6, RZ ;  /* 0x0000000600027c10 */ /* 0x021fca000ff1e0ff */
[----:B------:R-:W-:-:S05]  /*0cb0*/  IMAD.X R3, RZ, RZ, UR7, P0 ;  /* 0x00000007ff037e24 */ /* 0x000fca00080e06ff */
[----:B------:R-:W-:Y:S01]  /*0cc0*/  STG.E.U8 desc[UR4][R2.64], R6 ;  /* 0x0000000602007986 */ /* 0x000fe2000c101104 */
[----:B------:R-:W-:Y:S05]  /*0cd0*/  EXIT ;  /* 0x000000000000794d */ /* 0x000fea0003800000 */
        .weak           $__internal_1_$__cuda_sm20_rem_u64
        .type           $__internal_1_$__cuda_sm20_rem_u64,@function
        .size           $__internal_1_$__cuda_sm20_rem_u64,(.L_x_41 - $__internal_1_$__cuda_sm20_rem_u64)
$__internal_1_$__cuda_sm20_rem_u64:
        /* <DEDUP_REMOVED lines=64> */
[----:B------:R-:W-:Y:S06]  /*10e0*/  RET.REL.NODEC R16 `(_Z16parallel_decryptPcPmmS0_S0_) ;  /* 0xffffffec10c47950 */ /* 0x000fec0003c3ffff */
.L_x_39:
        /* <DEDUP_REMOVED lines=9> */
.L_x_41:


//--------------------- .nv.shared.reserved.0     --------------------------
	.section	.nv.shared.reserved.0,"aw",@nobits
	.weak		__nv_reservedSMEM_offset_0_alias
	.size		__nv_reservedSMEM_offset_0_alias, 0, 64
	.other		__nv_reservedSMEM_offset_0_alias,@"STO_CUDA_RESERVED_SHARED STV_DEFAULT"
__nv_reservedSMEM_offset_0_alias:
	.zero		0
	.zero		64


//--------------------- .nv.constant0._Z16parallel_encryptPmPcmS_S_ --------------------------
	.section	.nv.constant0._Z16parallel_encryptPmPcmS_S_,"a",@progbits
	.sectionflags	@""
	.align	4
.nv.constant0._Z16parallel_encryptPmPcmS_S_:
	.zero		936


//--------------------- .nv.constant0._Z16parallel_decryptPcPmmS0_S0_ --------------------------
	.section	.nv.constant0._Z16parallel_decryptPcPmmS0_S0_,"a",@progbits
	.sectionflags	@""
	.align	4
.nv.constant0._Z16parallel_decryptPcPmmS0_S0_:
	.zero		936


//--------------------- SYMBOLS --------------------------

	.type		.nv.reservedSmem.offset0,@object
	.size		.nv.reservedSmem.offset0,0x4
